	.headerflags	@"EF_CUDA_TEXMODE_UNIFIED EF_CUDA_64BIT_ADDRESS EF_CUDA_ACCELERATORS EF_CUDA_SM90 EF_CUDA_VIRTUAL_SM(EF_CUDA_SM90)"
	.elftype	@"ET_EXEC"


//--------------------- .nv.info                  --------------------------
	.section	.nv.info,"",@"SHT_CUDA_INFO"
	.align	4


	//----- nvinfo : EIATTR_REGCOUNT
	.align		4
        /*0000*/ 	.byte	0x04, 0x2f
        /*0002*/ 	.short	(.L_1 - .L_0)
	.align		4
.L_0:
        /*0004*/ 	.word	index@(triton_poi_fused_add_clamp_5)
        /*0008*/ 	.word	0x00000008


	//----- nvinfo : EIATTR_MIN_STACK_SIZE
	.align		4
.L_1:
        /*000c*/ 	.byte	0x04, 0x12
        /*000e*/ 	.short	(.L_3 - .L_2)
	.align		4
.L_2:
        /*0010*/ 	.word	index@(triton_poi_fused_add_clamp_5)
        /*0014*/ 	.word	0x00000000


	//----- nvinfo : EIATTR_FRAME_SIZE
	.align		4
.L_3:
        /*0018*/ 	.byte	0x04, 0x11
        /*001a*/ 	.short	(.L_5 - .L_4)
	.align		4
.L_4:
        /*001c*/ 	.word	index@(triton_poi_fused_add_clamp_5)
        /*0020*/ 	.word	0x00000000


	//----- nvinfo : EIATTR_MIN_STACK_SIZE
	.align		4
.L_5:
        /*0024*/ 	.byte	0x04, 0x12
        /*0026*/ 	.short	(.L_7 - .L_6)
	.align		4
.L_6:
        /*0028*/ 	.word	index@(triton_poi_fused_add_clamp_5)
        /*002c*/ 	.word	0x00000000
.L_7:


//--------------------- .nv.info.triton_poi_fused_add_clamp_5 --------------------------
	.section	.nv.info.triton_poi_fused_add_clamp_5,"",@"SHT_CUDA_INFO"
	.sectionflags	@""
	.align	4


	//----- nvinfo : EIATTR_CUDA_API_VERSION
	.align		4
        /*0000*/ 	.byte	0x04, 0x37
        /*0002*/ 	.short	(.L_9 - .L_8)
.L_8:
        /*0004*/ 	.word	0x0000007c


	//----- nvinfo : EIATTR_KPARAM_INFO
	.align		4
.L_9:
        /*0008*/ 	.byte	0x04, 0x17
        /*000a*/ 	.short	(.L_11 - .L_10)
.L_10:
        /*000c*/ 	.word	0x00000000
        /*0010*/ 	.short	0x0001
        /*0012*/ 	.short	0x0008
        /*0014*/ 	.byte	0x00, 0xf0, 0x11, 0x00


	//----- nvinfo : EIATTR_KPARAM_INFO
	.align		4
.L_11:
        /*0018*/ 	.byte	0x04, 0x17
        /*001a*/ 	.short	(.L_13 - .L_12)
.L_12:
        /*001c*/ 	.word	0x00000000
        /*0020*/ 	.short	0x0000
        /*0022*/ 	.short	0x0000
        /*0024*/ 	.byte	0x00, 0xf4, 0x21, 0x00


	//----- nvinfo : EIATTR_SPARSE_MMA_MASK
	.align		4
.L_13:
        /*0028*/ 	.byte	0x03, 0x50
        /*002a*/ 	.short	0x0000


	//----- nvinfo : EIATTR_MAXREG_COUNT
	.align		4
        /*002c*/ 	.byte	0x03, 0x1b
        /*002e*/ 	.short	0x00ff


	//----- nvinfo : EIATTR_EXIT_INSTR_OFFSETS
	.align		4
        /*0030*/ 	.byte	0x04, 0x1c
        /*0032*/ 	.short	(.L_15 - .L_14)


	//   ....[0]....
.L_14:
        /*0034*/ 	.word	0x00000110


	//   ....[1]....
        /*0038*/ 	.word	0x00000140


	//----- nvinfo : EIATTR_REQNTID
	.align		4
.L_15:
        /*003c*/ 	.byte	0x04, 0x10
        /*003e*/ 	.short	(.L_17 - .L_16)
.L_16:
        /*0040*/ 	.word	0x00000080
        /*0044*/ 	.word	0x00000001
        /*0048*/ 	.word	0x00000001


	//----- nvinfo : EIATTR_CBANK_PARAM_SIZE
	.align		4
.L_17:
        /*004c*/ 	.byte	0x03, 0x19
        /*004e*/ 	.short	0x000c


	//----- nvinfo : EIATTR_PARAM_CBANK
	.align		4
        /*0050*/ 	.byte	0x04, 0x0a
        /*0052*/ 	.short	(.L_19 - .L_18)
	.align		4
.L_18:
        /*0054*/ 	.word	index@(.nv.constant0.triton_poi_fused_add_clamp_5)
        /*0058*/ 	.short	0x0210
        /*005a*/ 	.short	0x000c


	//----- nvinfo : EIATTR_SW_WAR
	.align		4
.L_19:
        /*005c*/ 	.byte	0x04, 0x36
        /*005e*/ 	.short	(.L_21 - .L_20)
.L_20:
        /*0060*/ 	.word	0x00000008
.L_21:


//--------------------- .nv.callgraph             --------------------------
	.section	.nv.callgraph,"",@"SHT_CUDA_CALLGRAPH"
	.align	4
	.sectionentsize	8
	.align		4
        /*0000*/ 	.word	0x00000000
	.align		4
        /*0004*/ 	.word	0xffffffff
	.align		4
        /*0008*/ 	.word	0x00000000
	.align		4
        /*000c*/ 	.word	0xfffffffe
	.align		4
        /*0010*/ 	.word	0x00000000
	.align		4
        /*0014*/ 	.word	0xfffffffd
	.align		4
        /*0018*/ 	.word	0x00000000
	.align		4
        /*001c*/ 	.word	0xfffffffc


//--------------------- .text.triton_poi_fused_add_clamp_5 --------------------------
	.section	.text.triton_poi_fused_add_clamp_5,"ax",@progbits
	.align	128
        .global         triton_poi_fused_add_clamp_5
        .type           triton_poi_fused_add_clamp_5,@function
        .size           triton_poi_fused_add_clamp_5,(.L_x_1 - triton_poi_fused_add_clamp_5)
        .other          triton_poi_fused_add_clamp_5,@"STO_CUDA_ENTRY STV_DEFAULT"
triton_poi_fused_add_clamp_5:
.text.triton_poi_fused_add_clamp_5:
[----:B------:R-:W0:Y:S02]  /*0000*/  LDC R1, c[0x0][0x28] ;  /* 0x00000a00ff017b82 */ /* 0x000e240000000800 */
[----:B------:R-:W1:Y:S01]  /*0010*/  S2R R0, SR_TID.X ;  /* 0x0000000000007919 */ /* 0x000e620000002100 */
[----:B------:R-:W-:Y:S01]  /*0020*/  IMAD.MOV.U32 R5, RZ, RZ, 0x3f000000 ;  /* 0x3f000000ff057424 */ /* 0x000fe200078e00ff */
[----:B------:R-:W2:Y:S01]  /*0030*/  S2R R3, SR_CTAID.X ;  /* 0x0000000000037919 */ /* 0x000ea20000002500 */
[----:B-1----:R-:W-:-:S05]  /*0040*/  LOP3.LUT R0, R0, 0x7f, RZ, 0xc0, !PT ;  /* 0x0000007f00007812 */ /* 0x002fca00078ec0ff */
[----:B--2---:R-:W-:-:S05]  /*0050*/  IMAD R3, R3, 0x80, R0 ;  /* 0x0000008003037824 */ /* 0x004fca00078e0200 */
[----:B------:R-:W-:Y:S02]  /*0060*/  I2FP.F32.S32 R0, R3 ;  /* 0x0000000300007245 */ /* 0x000fe40000201400 */
[----:B------:R-:W-:-:S03]  /*0070*/  ISETP.GE.AND P0, PT, R3, 0x80, PT ;  /* 0x000000800300780c */ /* 0x000fc60003f06270 */
[----:B------:R-:W-:-:S04]  /*0080*/  FADD R0, R0, 0.5 ;  /* 0x3f00000000007421 */ /* 0x000fc80000000000 */
[----:B------:R-:W-:Y:S02]  /*0090*/  FFMA R0, R0, R5, -0.5 ;  /* 0xbf00000000007423 */ /* 0x000fe40000000005 */
[----:B------:R-:W1:Y:S03]  /*00a0*/  LDC.64 R4, c[0x0][0x210] ;  /* 0x00008400ff047b82 */ /* 0x000e660000000a00 */
[----:B------:R-:W-:-:S06]  /*00b0*/  FMNMX R0, RZ, R0, !PT ;  /* 0x00000000ff007209 */ /* 0x000fcc0007800000 */
[----:B------:R-:W2:Y:S02]  /*00c0*/  F2I.TRUNC.NTZ R0, R0 ;  /* 0x0000000000007305 */ /* 0x000ea4000020f100 */
[----:B--2---:R-:W-:Y:S01]  /*00d0*/  VIMNMX R2, R0, 0x3e, PT ;  /* 0x0000003e00027848 */ /* 0x004fe20003fe0100 */
[----:B-1----:R-:W-:-:S04]  /*00e0*/  IMAD.WIDE R4, R3, 0x8, R4 ;  /* 0x0000000803047825 */ /* 0x002fc800078e0204 */
[----:B------:R-:W-:-:S05]  /*00f0*/  VIADD R2, R2, 0x1 ;  /* 0x0000000102027836 */ /* 0x000fca0000000000 */
[----:B------:R-:W-:Y:S01]  /*0100*/  SHF.R.S32.HI R3, RZ, 0x1f, R2 ;  /* 0x0000001fff037819 */ /* 0x000fe20000011402 */
[----:B------:R-:W-:Y:S06]  /*0110*/  @P0 EXIT ;  /* 0x000000000000094d */ /* 0x000fec0003800000 */
[----:B------:R-:W-:Y:S02]  /*0120*/  ULDC.64 UR4, c[0x0][0x208] ;  /* 0x0000820000047ab9 */ /* 0x000fe40000000a00 */
[----:B------:R-:W-:Y:S01]  /*0130*/  STG.E.64 desc[UR4][R4.64], R2 ;  /* 0x0000000204007986 */ /* 0x000fe2000c101b04 */
[----:B------:R-:W-:Y:S05]  /*0140*/  EXIT ;  /* 0x000000000000794d */ /* 0x000fea0003800000 */
.L_x_0:
[----:B------:R-:W-:-:S00]  /*0150*/  BRA `(.L_x_0) ;  /* 0xfffffffc00fc7947 */ /* 0x000fc0000383ffff */
[----:B------:R-:W-:-:S00]  /*0160*/  NOP ;  /* 0x0000000000007918 */ /* 0x000fc00000000000 */
        /* <DEDUP_REMOVED lines=9> */
.L_x_1:


//--------------------- .nv.constant0.triton_poi_fused_add_clamp_5 --------------------------
	.section	.nv.constant0.triton_poi_fused_add_clamp_5,"a",@progbits
	.sectionflags	@""
	.align	4
.nv.constant0.triton_poi_fused_add_clamp_5:
	.zero		540
